//
// Generated by NVIDIA NVVM Compiler
//
// Compiler Build ID: CL-36424714
// Cuda compilation tools, release 13.0, V13.0.88
// Based on NVVM 20.0.0
//

.version 9.0
.target sm_100
.address_size 64

	// .globl	default_function_kernel0

.visible .entry default_function_kernel0(
	.param .u64 .ptr .align 1 default_function_kernel0_param_0,
	.param .u64 .ptr .align 1 default_function_kernel0_param_1,
	.param .u64 .ptr .align 1 default_function_kernel0_param_2
)
{
	.reg .pred 	%p<6>;
	.reg .b32 	%r<15>;
	.reg .b32 	%f<52>;
	.reg .b64 	%rd<23>;

	ld.param.u64 	%rd10, [default_function_kernel0_param_0];
	ld.param.u64 	%rd11, [default_function_kernel0_param_1];
	ld.param.u64 	%rd12, [default_function_kernel0_param_2];
	cvta.to.global.u64 	%rd13, %rd12;
	cvta.to.global.u64 	%rd14, %rd11;
	cvta.to.global.u64 	%rd1, %rd10;
	mov.u32 	%r6, %ctaid.x;
	shl.b32 	%r7, %r6, 11;
	mov.u32 	%r8, %tid.x;
	shl.b32 	%r9, %r8, 1;
	or.b32  	%r1, %r7, %r9;
	mul.wide.u32 	%rd15, %r6, 8192;
	add.s64 	%rd16, %rd15, %rd14;
	add.s64 	%rd2, %rd16, 32;
	mul.wide.u32 	%rd17, %r8, 8;
	add.s64 	%rd18, %rd17, %rd13;
	add.s64 	%rd3, %rd18, 65536;
	mov.b32 	%r13, 0;
	mov.pred 	%p5, -1;
$L__BB0_1:
	mov.pred 	%p1, %p5;
	add.s32 	%r11, %r1, %r13;
	mul.wide.u32 	%rd19, %r11, 4;
	add.s64 	%rd4, %rd1, %rd19;
	mul.wide.u32 	%rd20, %r13, 4;
	add.s64 	%rd21, %rd3, %rd20;
	mov.b32 	%r14, 0;
	mov.f32 	%f51, 0f00000000;
	mov.u64 	%rd22, %rd2;
$L__BB0_2:
	ld.global.nc.f32 	%f4, [%rd22+-32];
	ld.global.nc.f32 	%f5, [%rd21+-65536];
	fma.rn.f32 	%f6, %f4, %f5, %f51;
	ld.global.nc.f32 	%f7, [%rd22+-28];
	ld.global.nc.f32 	%f8, [%rd21+-57344];
	fma.rn.f32 	%f9, %f7, %f8, %f6;
	ld.global.nc.f32 	%f10, [%rd22+-24];
	ld.global.nc.f32 	%f11, [%rd21+-49152];
	fma.rn.f32 	%f12, %f10, %f11, %f9;
	ld.global.nc.f32 	%f13, [%rd22+-20];
	ld.global.nc.f32 	%f14, [%rd21+-40960];
	fma.rn.f32 	%f15, %f13, %f14, %f12;
	ld.global.nc.f32 	%f16, [%rd22+-16];
	ld.global.nc.f32 	%f17, [%rd21+-32768];
	fma.rn.f32 	%f18, %f16, %f17, %f15;
	ld.global.nc.f32 	%f19, [%rd22+-12];
	ld.global.nc.f32 	%f20, [%rd21+-24576];
	fma.rn.f32 	%f21, %f19, %f20, %f18;
	ld.global.nc.f32 	%f22, [%rd22+-8];
	ld.global.nc.f32 	%f23, [%rd21+-16384];
	fma.rn.f32 	%f24, %f22, %f23, %f21;
	ld.global.nc.f32 	%f25, [%rd22+-4];
	ld.global.nc.f32 	%f26, [%rd21+-8192];
	fma.rn.f32 	%f27, %f25, %f26, %f24;
	ld.global.nc.f32 	%f28, [%rd22];
	ld.global.nc.f32 	%f29, [%rd21];
	fma.rn.f32 	%f30, %f28, %f29, %f27;
	ld.global.nc.f32 	%f31, [%rd22+4];
	ld.global.nc.f32 	%f32, [%rd21+8192];
	fma.rn.f32 	%f33, %f31, %f32, %f30;
	ld.global.nc.f32 	%f34, [%rd22+8];
	ld.global.nc.f32 	%f35, [%rd21+16384];
	fma.rn.f32 	%f36, %f34, %f35, %f33;
	ld.global.nc.f32 	%f37, [%rd22+12];
	ld.global.nc.f32 	%f38, [%rd21+24576];
	fma.rn.f32 	%f39, %f37, %f38, %f36;
	ld.global.nc.f32 	%f40, [%rd22+16];
	ld.global.nc.f32 	%f41, [%rd21+32768];
	fma.rn.f32 	%f42, %f40, %f41, %f39;
	ld.global.nc.f32 	%f43, [%rd22+20];
	ld.global.nc.f32 	%f44, [%rd21+40960];
	fma.rn.f32 	%f45, %f43, %f44, %f42;
	ld.global.nc.f32 	%f46, [%rd22+24];
	ld.global.nc.f32 	%f47, [%rd21+49152];
	fma.rn.f32 	%f48, %f46, %f47, %f45;
	ld.global.nc.f32 	%f49, [%rd22+28];
	ld.global.nc.f32 	%f50, [%rd21+57344];
	fma.rn.f32 	%f51, %f49, %f50, %f48;
	add.s32 	%r14, %r14, 16;
	add.s64 	%rd22, %rd22, 64;
	add.s64 	%rd21, %rd21, 131072;
	setp.ne.s32 	%p3, %r14, 2048;
	@%p3 bra 	$L__BB0_2;
	st.global.f32 	[%rd4], %f51;
	mov.b32 	%r13, 1;
	mov.pred 	%p5, 0;
	@%p1 bra 	$L__BB0_1;
	ret;

}


// ===== COMPILED SASS (sm_100) =====

	.target	sm_100

	.elftype	@"ET_EXEC"


//--------------------- .note.nv.tkinfo           --------------------------
	.section	.note.nv.tkinfo,"",@"SHT_NOTE"
	.sectionflags	@"SHF_NOTE_NV_TKINFO"
	.tkinfo
        /*0018*/ 	.word	0x00000002
        /*0030*/ 	.string	""
        /*0030*/ 	.string	"ptxas"
        /*0030*/ 	.string	"Cuda compilation tools, release 13.0, V13.0.88"
        /*0030*/ 	.string	"Build cuda_13.0.r13.0/compiler.36424714_0"
        /*0030*/ 	.string	"-arch sm_100 -m 64 "



//--------------------- .note.nv.cuinfo           --------------------------
	.section	.note.nv.cuinfo,"",@"SHT_NOTE"
	.sectionflags	@"SHF_NOTE_NV_CUINFO"
        /*0018*/ 	.short	0x0002
        /*001a*/ 	.short	0x0064
        /*001c*/ 	.short	0x0082
	.zero		2


//--------------------- .nv.info                  --------------------------
	.section	.nv.info,"",@"SHT_CUDA_INFO"
	.align	4


	//----- nvinfo : EIATTR_REGCOUNT
	.align		4
        /*0000*/ 	.byte	0x04, 0x2f
        /*0002*/ 	.short	(.L_1 - .L_0)
	.align		4
.L_0:
        /*0004*/ 	.word	index@(default_function_kernel0)
        /*0008*/ 	.word	0x0000001e


	//----- nvinfo : EIATTR_FRAME_SIZE
	.align		4
.L_1:
        /*000c*/ 	.byte	0x04, 0x11
        /*000e*/ 	.short	(.L_3 - .L_2)
	.align		4
.L_2:
        /*0010*/ 	.word	index@(default_function_kernel0)
        /*0014*/ 	.word	0x00000000


	//----- nvinfo : EIATTR_MIN_STACK_SIZE
	.align		4
.L_3:
        /*0018*/ 	.byte	0x04, 0x12
        /*001a*/ 	.short	(.L_5 - .L_4)
	.align		4
.L_4:
        /*001c*/ 	.word	index@(default_function_kernel0)
        /*0020*/ 	.word	0x00000000
.L_5:


//--------------------- .nv.compat                --------------------------
	.section	.nv.compat,"",@"SHT_CUDA_COMPAT_INFO"
	.align	4
        /*0000*/ 	.byte	0x02, 0x09, 0x00, 0x00, 0x02, 0x02, 0x01, 0x00, 0x02, 0x05, 0x05, 0x00, 0x03, 0x07, 0x01, 0x01
        /*0010*/ 	.byte	0x02, 0x03, 0x00, 0x00, 0x02, 0x06, 0x01, 0x00, 0x04, 0x0b, 0x08, 0x00, 0x09, 0x00, 0x00, 0x00
        /*0020*/ 	.byte	0x00, 0x00, 0x00, 0x00


//--------------------- .nv.info.default_function_kernel0 --------------------------
	.section	.nv.info.default_function_kernel0,"",@"SHT_CUDA_INFO"
	.sectionflags	@""
	.align	4


	//----- nvinfo : EIATTR_CUDA_API_VERSION
	.align		4
        /*0000*/ 	.byte	0x04, 0x37
        /*0002*/ 	.short	(.L_7 - .L_6)
.L_6:
        /*0004*/ 	.word	0x00000082


	//----- nvinfo : EIATTR_KPARAM_INFO
	.align		4
.L_7:
        /*0008*/ 	.byte	0x04, 0x17
        /*000a*/ 	.short	(.L_9 - .L_8)
.L_8:
        /*000c*/ 	.word	0x00000000
        /*0010*/ 	.short	0x0002
        /*0012*/ 	.short	0x0010
        /*0014*/ 	.byte	0x00, 0xf5, 0x21, 0x00


	//----- nvinfo : EIATTR_KPARAM_INFO
	.align		4
.L_9:
        /*0018*/ 	.byte	0x04, 0x17
        /*001a*/ 	.short	(.L_11 - .L_10)
.L_10:
        /*001c*/ 	.word	0x00000000
        /*0020*/ 	.short	0x0001
        /*0022*/ 	.short	0x0008
        /*0024*/ 	.byte	0x00, 0xf5, 0x21, 0x00


	//----- nvinfo : EIATTR_KPARAM_INFO
	.align		4
.L_11:
        /*0028*/ 	.byte	0x04, 0x17
        /*002a*/ 	.short	(.L_13 - .L_12)
.L_12:
        /*002c*/ 	.word	0x00000000
        /*0030*/ 	.short	0x0000
        /*0032*/ 	.short	0x0000
        /*0034*/ 	.byte	0x00, 0xf5, 0x21, 0x00


	//----- nvinfo : EIATTR_SPARSE_MMA_MASK
	.align		4
.L_13:
        /*0038*/ 	.byte	0x03, 0x50
        /*003a*/ 	.short	0x0000


	//----- nvinfo : EIATTR_MAXREG_COUNT
	.align		4
        /*003c*/ 	.byte	0x03, 0x1b
        /*003e*/ 	.short	0x00ff


	//----- nvinfo : EIATTR_MERCURY_ISA_VERSION
	.align		4
        /*0040*/ 	.byte	0x03, 0x5f
        /*0042*/ 	.short	0x0101


	//----- nvinfo : EIATTR_VRC_CTA_INIT_COUNT
	.align		4
        /*0044*/ 	.byte	0x02, 0x4a
	.zero		1
	.zero		1


	//----- nvinfo : EIATTR_EXIT_INSTR_OFFSETS
	.align		4
        /*0048*/ 	.byte	0x04, 0x1c
        /*004a*/ 	.short	(.L_15 - .L_14)


	//   ....[0]....
.L_14:
        /*004c*/ 	.word	0x00000580


	//----- nvinfo : EIATTR_CBANK_PARAM_SIZE
	.align		4
.L_15:
        /*0050*/ 	.byte	0x03, 0x19
        /*0052*/ 	.short	0x0018


	//----- nvinfo : EIATTR_PARAM_CBANK
	.align		4
        /*0054*/ 	.byte	0x04, 0x0a
        /*0056*/ 	.short	(.L_17 - .L_16)
	.align		4
.L_16:
        /*0058*/ 	.word	index@(.nv.constant0.default_function_kernel0)
        /*005c*/ 	.short	0x0380
        /*005e*/ 	.short	0x0018


	//----- nvinfo : EIATTR_SW_WAR
	.align		4
.L_17:
        /*0060*/ 	.byte	0x04, 0x36
        /*0062*/ 	.short	(.L_19 - .L_18)
.L_18:
        /*0064*/ 	.word	0x00000008
.L_19:


//--------------------- .nv.callgraph             --------------------------
	.section	.nv.callgraph,"",@"SHT_CUDA_CALLGRAPH"
	.align	4
	.sectionentsize	8
	.align		4
        /*0000*/ 	.word	0x00000000
	.align		4
        /*0004*/ 	.word	0xffffffff
	.align		4
        /*0008*/ 	.word	0x00000000
	.align		4
        /*000c*/ 	.word	0xfffffffe
	.align		4
        /*0010*/ 	.word	0x00000000
	.align		4
        /*0014*/ 	.word	0xfffffffd
	.align		4
        /*0018*/ 	.word	0x00000000
	.align		4
        /*001c*/ 	.word	0xfffffffc


//--------------------- .text.default_function_kernel0 --------------------------
	.section	.text.default_function_kernel0,"ax",@progbits
	.align	128
        .global         default_function_kernel0
        .type           default_function_kernel0,@function
        .size           default_function_kernel0,(.L_x_3 - default_function_kernel0)
        .other          default_function_kernel0,@"STO_CUDA_ENTRY STV_DEFAULT"
default_function_kernel0:
.text.default_function_kernel0:
[----:B------:R-:W-:Y:S01]  /*0000*/  LDC R1, c[0x0][0x37c] ;  /* 0x0000df00ff017b82 */ /* 0x000fe20000000800 */
[----:B------:R-:W0:Y:S07]  /*0010*/  S2R R5, SR_TID.X ;  /* 0x0000000000057919 */ /* 0x000e2e0000002100 */
[----:B------:R-:W1:Y:S01]  /*0020*/  S2UR UR6, SR_CTAID.X ;  /* 0x00000000000679c3 */ /* 0x000e620000002500 */
[----:B------:R-:W1:Y:S01]  /*0030*/  LDCU.64 UR4, c[0x0][0x388] ;  /* 0x00007100ff0477ac */ /* 0x000e620008000a00 */
[----:B------:R-:W-:Y:S01]  /*0040*/  HFMA2 R9, -RZ, RZ, 0, 0 ;  /* 0x00000000ff097431 */ /* 0x000fe200000001ff */
[----:B------:R-:W2:Y:S05]  /*0050*/  LDCU.64 UR8, c[0x0][0x358] ;  /* 0x00006b00ff0877ac */ /* 0x000eaa0008000a00 */
[----:B------:R-:W3:Y:S01]  /*0060*/  LDC.64 R2, c[0x0][0x390] ;  /* 0x0000e400ff027b82 */ /* 0x000ee20000000a00 */
[----:B------:R-:W-:-:S02]  /*0070*/  UPLOP3.LUT UP0, UPT, UPT, UPT, UPT, 0x80, 0x8 ;  /* 0x000000000008789c */ /* 0x000fc40003f0f070 */
[----:B-1----:R-:W-:-:S04]  /*0080*/  UIMAD.WIDE.U32 UR4, UR6, 0x2000, UR4 ;  /* 0x00002000060478a5 */ /* 0x002fc8000f8e0004 */
[----:B------:R-:W-:Y:S02]  /*0090*/  UIADD3 UR7, UP1, UPT, UR4, 0x20, URZ ;  /* 0x0000002004077890 */ /* 0x000fe4000ff3e0ff */
[----:B------:R-:W-:Y:S01]  /*00a0*/  USHF.L.U32 UR4, UR6, 0xb, URZ ;  /* 0x0000000b06047899 */ /* 0x000fe200080006ff */
[C---:B0-----:R-:W-:Y:S01]  /*00b0*/  SHF.L.U32 R0, R5.reuse, 0x1, RZ ;  /* 0x0000000105007819 */ /* 0x041fe200000006ff */
[----:B---3--:R-:W-:Y:S01]  /*00c0*/  IMAD.WIDE.U32 R2, R5, 0x8, R2 ;  /* 0x0000000805027825 */ /* 0x008fe200078e0002 */
[----:B------:R-:W-:-:S03]  /*00d0*/  UIADD3.X UR5, UPT, UPT, URZ, UR5, URZ, UP1, !UPT ;  /* 0x00000005ff057290 */ /* 0x000fc60008ffe4ff */
[----:B------:R-:W-:Y:S02]  /*00e0*/  LOP3.LUT R0, R0, UR4, RZ, 0xfc, !PT ;  /* 0x0000000400007c12 */ /* 0x000fe4000f8efcff */
[----:B------:R-:W-:-:S04]  /*00f0*/  IADD3 R2, P0, PT, R2, 0x10000, RZ ;  /* 0x0001000002027810 */ /* 0x000fc80007f1e0ff */
[----:B--2---:R-:W-:-:S09]  /*0100*/  IADD3.X R3, PT, PT, RZ, R3, RZ, P0, !PT ;  /* 0x00000003ff037210 */ /* 0x004fd200007fe4ff */
.L_x_1:
[----:B0-----:R-:W0:Y:S01]  /*0110*/  LDC.64 R6, c[0x0][0x380] ;  /* 0x0000e000ff067b82 */ /* 0x001e220000000a00 */
[----:B------:R-:W-:Y:S01]  /*0120*/  IMAD.WIDE.U32 R4, R9, 0x4, R2 ;  /* 0x0000000409047825 */ /* 0x000fe200078e0002 */
[----:B------:R-:W-:Y:S01]  /*0130*/  IADD3 R9, PT, PT, R0, R9, RZ ;  /* 0x0000000900097210 */ /* 0x000fe20007ffe0ff */
[----:B------:R-:W-:Y:S01]  /*0140*/  UPLOP3.LUT UP1, UPT, UPT, UPT, UP0, 0x80, 0x8 ;  /* 0x000000000008789c */ /* 0x000fe20003f2f000 */
[----:B------:R-:W-:Y:S01]  /*0150*/  MOV R11, RZ ;  /* 0x000000ff000b7202 */ /* 0x000fe20000000f00 */
[----:B------:R-:W-:Y:S01]  /*0160*/  UMOV UR4, URZ ;  /* 0x000000ff00047c82 */ /* 0x000fe20008000000 */
[----:B------:R-:W-:Y:S02]  /*0170*/  MOV R8, R4 ;  /* 0x0000000400087202 */ /* 0x000fe40000000f00 */
[----:B------:R-:W-:Y:S02]  /*0180*/  MOV R15, R5 ;  /* 0x00000005000f7202 */ /* 0x000fe40000000f00 */
[----:B------:R-:W-:-:S02]  /*0190*/  MOV R4, UR7 ;  /* 0x0000000700047c02 */ /* 0x000fc40008000f00 */
[----:B------:R-:W-:Y:S01]  /*01a0*/  MOV R5, UR5 ;  /* 0x0000000500057c02 */ /* 0x000fe20008000f00 */
[----:B0-----:R-:W-:-:S07]  /*01b0*/  IMAD.WIDE.U32 R6, R9, 0x4, R6 ;  /* 0x0000000409067825 */ /* 0x001fce00078e0006 */
.L_x_0:
[----:B------:R-:W-:Y:S01]  /*01c0*/  MOV R9, R15 ;  /* 0x0000000f00097202 */ /* 0x000fe20000000f00 */
[----:B------:R-:W2:Y:S04]  /*01d0*/  LDG.E.CONSTANT R12, desc[UR8][R4.64+-0x20] ;  /* 0xffffe008040c7981 */ /* 0x000ea8000c1e9900 */
[----:B------:R-:W2:Y:S04]  /*01e0*/  LDG.E.CONSTANT R24, desc[UR8][R8.64+-0x10000] ;  /* 0xff00000808187981 */ /* 0x000ea8000c1e9900 */
[----:B------:R-:W3:Y:S04]  /*01f0*/  LDG.E.CONSTANT R25, desc[UR8][R4.64+-0x1c] ;  /* 0xffffe40804197981 */ /* 0x000ee8000c1e9900 */
[----:B------:R-:W3:Y:S04]  /*0200*/  LDG.E.CONSTANT R26, desc[UR8][R8.64+-0xe000] ;  /* 0xff200008081a7981 */ /* 0x000ee8000c1e9900 */
[----:B------:R-:W4:Y:S04]  /*0210*/  LDG.E.CONSTANT R17, desc[UR8][R4.64+-0x18] ;  /* 0xffffe80804117981 */ /* 0x000f28000c1e9900 */
[----:B------:R-:W4:Y:S04]  /*0220*/  LDG.E.CONSTANT R16, desc[UR8][R8.64+-0xc000] ;  /* 0xff40000808107981 */ /* 0x000f28000c1e9900 */
[----:B------:R-:W5:Y:S04]  /*0230*/  LDG.E.CONSTANT R18, desc[UR8][R4.64+-0x14] ;  /* 0xffffec0804127981 */ /* 0x000f68000c1e9900 */
        /* <DEDUP_REMOVED lines=8> */
[----:B------:R-:W5:Y:S01]  /*02c0*/  LDG.E.CONSTANT R10, desc[UR8][R8.64+-0x2000] ;  /* 0xffe00008080a7981 */ /* 0x000f62000c1e9900 */
[----:B--2---:R-:W-:-:S03]  /*02d0*/  FFMA R12, R12, R24, R11 ;  /* 0x000000180c0c7223 */ /* 0x004fc6000000000b */
[----:B------:R-:W2:Y:S04]  /*02e0*/  LDG.E.CONSTANT R11, desc[UR8][R8.64] ;  /* 0x00000008080b7981 */ /* 0x000ea8000c1e9900 */
[----:B------:R-:W2:Y:S01]  /*02f0*/  LDG.E.CONSTANT R24, desc[UR8][R4.64+0x14] ;  /* 0x0000140804187981 */ /* 0x000ea2000c1e9900 */
[----:B---3--:R-:W-:-:S03]  /*0300*/  FFMA R26, R25, R26, R12 ;  /* 0x0000001a191a7223 */ /* 0x008fc6000000000c */
[----:B------:R-:W2:Y:S01]  /*0310*/  LDG.E.CONSTANT R12, desc[UR8][R4.64] ;  /* 0x00000008040c7981 */ /* 0x000ea2000c1e9900 */
[----:B----4-:R-:W-:-:S03]  /*0320*/  FFMA R25, R17, R16, R26 ;  /* 0x0000001011197223 */ /* 0x010fc6000000001a */
[----:B------:R-:W3:Y:S04]  /*0330*/  LDG.E.CONSTANT R16, desc[UR8][R4.64+0x4] ;  /* 0x0000040804107981 */ /* 0x000ee8000c1e9900 */
[----:B------:R-:W3:Y:S01]  /*0340*/  LDG.E.CONSTANT R17, desc[UR8][R8.64+0x2000] ;  /* 0x0020000808117981 */ /* 0x000ee2000c1e9900 */
[----:B-----5:R-:W-:-:S03]  /*0350*/  FFMA R25, R18, R19, R25 ;  /* 0x0000001312197223 */ /* 0x020fc60000000019 */
[----:B------:R-:W4:Y:S04]  /*0360*/  LDG.E.CONSTANT R18, desc[UR8][R4.64+0x8] ;  /* 0x0000080804127981 */ /* 0x000f28000c1e9900 */
[----:B------:R-:W4:Y:S01]  /*0370*/  LDG.E.CONSTANT R19, desc[UR8][R8.64+0x4000] ;  /* 0x0040000808137981 */ /* 0x000f22000c1e9900 */
[----:B------:R-:W-:-:S03]  /*0380*/  FFMA R25, R20, R21, R25 ;  /* 0x0000001514197223 */ /* 0x000fc60000000019 */
[----:B------:R-:W5:Y:S04]  /*0390*/  LDG.E.CONSTANT R20, desc[UR8][R4.64+0xc] ;  /* 0x00000c0804147981 */ /* 0x000f68000c1e9900 */
[----:B------:R-:W5:Y:S01]  /*03a0*/  LDG.E.CONSTANT R21, desc[UR8][R8.64+0x6000] ;  /* 0x0060000808157981 */ /* 0x000f62000c1e9900 */
[----:B------:R-:W-:-:S03]  /*03b0*/  FFMA R25, R22, R23, R25 ;  /* 0x0000001716197223 */ /* 0x000fc60000000019 */
[----:B------:R-:W5:Y:S04]  /*03c0*/  LDG.E.CONSTANT R22, desc[UR8][R4.64+0x10] ;  /* 0x0000100804167981 */ /* 0x000f68000c1e9900 */
[----:B------:R-:W5:Y:S01]  /*03d0*/  LDG.E.CONSTANT R23, desc[UR8][R8.64+0x8000] ;  /* 0x0080000808177981 */ /* 0x000f62000c1e9900 */
[----:B------:R-:W-:-:S03]  /*03e0*/  FFMA R26, R14, R15, R25 ;  /* 0x0000000f0e1a7223 */ /* 0x000fc60000000019 */
[----:B------:R-:W5:Y:S04]  /*03f0*/  LDG.E.CONSTANT R25, desc[UR8][R8.64+0xa000] ;  /* 0x00a0000808197981 */ /* 0x000f68000c1e9900 */
[----:B------:R-:W5:Y:S04]  /*0400*/  LDG.E.CONSTANT R14, desc[UR8][R4.64+0x18] ;  /* 0x00001808040e7981 */ /* 0x000f68000c1e9900 */
[----:B------:R-:W5:Y:S01]  /*0410*/  LDG.E.CONSTANT R15, desc[UR8][R8.64+0xc000] ;  /* 0x00c00008080f7981 */ /* 0x000f62000c1e9900 */
[----:B------:R-:W-:-:S03]  /*0420*/  FFMA R27, R13, R10, R26 ;  /* 0x0000000a0d1b7223 */ /* 0x000fc6000000001a */
[----:B------:R0:W5:Y:S04]  /*0430*/  LDG.E.CONSTANT R10, desc[UR8][R4.64+0x1c] ;  /* 0x00001c08040a7981 */ /* 0x000168000c1e9900 */
[----:B------:R1:W5:Y:S01]  /*0440*/  LDG.E.CONSTANT R13, desc[UR8][R8.64+0xe000] ;  /* 0x00e00008080d7981 */ /* 0x000362000c1e9900 */
[----:B------:R-:W-:-:S04]  /*0450*/  UIADD3 UR4, UPT, UPT, UR4, 0x10, URZ ;  /* 0x0000001004047890 */ /* 0x000fc8000fffe0ff */
[----:B------:R-:W-:Y:S01]  /*0460*/  UISETP.NE.AND UP0, UPT, UR4, 0x800, UPT ;  /* 0x000008000400788c */ /* 0x000fe2000bf05270 */
[----:B0-----:R-:W-:Y:S02]  /*0470*/  IADD3 R4, P0, PT, R4, 0x40, RZ ;  /* 0x0000004004047810 */ /* 0x001fe40007f1e0ff */
[----:B-1----:R-:W-:Y:S02]  /*0480*/  IADD3 R8, P1, PT, R8, 0x20000, RZ ;  /* 0x0002000008087810 */ /* 0x002fe40007f3e0ff */
[----:B------:R-:W-:Y:S01]  /*0490*/  IADD3.X R5, PT, PT, RZ, R5, RZ, P0, !PT ;  /* 0x00000005ff057210 */ /* 0x000fe200007fe4ff */
[----:B--2---:R-:W-:-:S04]  /*04a0*/  FFMA R11, R12, R11, R27 ;  /* 0x0000000b0c0b7223 */ /* 0x004fc8000000001b */
[----:B---3--:R-:W-:-:S04]  /*04b0*/  FFMA R11, R16, R17, R11 ;  /* 0x00000011100b7223 */ /* 0x008fc8000000000b */
[----:B----4-:R-:W-:-:S04]  /*04c0*/  FFMA R11, R18, R19, R11 ;  /* 0x00000013120b7223 */ /* 0x010fc8000000000b */
[----:B-----5:R-:W-:-:S04]  /*04d0*/  FFMA R11, R20, R21, R11 ;  /* 0x00000015140b7223 */ /* 0x020fc8000000000b */
[----:B------:R-:W-:-:S04]  /*04e0*/  FFMA R11, R22, R23, R11 ;  /* 0x00000017160b7223 */ /* 0x000fc8000000000b */
[----:B------:R-:W-:-:S04]  /*04f0*/  FFMA R11, R24, R25, R11 ;  /* 0x00000019180b7223 */ /* 0x000fc8000000000b */
[----:B------:R-:W-:Y:S01]  /*0500*/  FFMA R11, R14, R15, R11 ;  /* 0x0000000f0e0b7223 */ /* 0x000fe2000000000b */
[----:B------:R-:W-:-:S03]  /*0510*/  IADD3.X R15, PT, PT, RZ, R9, RZ, P1, !PT ;  /* 0x00000009ff0f7210 */ /* 0x000fc60000ffe4ff */
[----:B------:R-:W-:Y:S01]  /*0520*/  FFMA R11, R10, R13, R11 ;  /* 0x0000000d0a0b7223 */ /* 0x000fe2000000000b */
[----:B------:R-:W-:Y:S06]  /*0530*/  BRA.U UP0, `(.L_x_0) ;  /* 0xfffffffd00207547 */ /* 0x000fec000b83ffff */
[----:B------:R0:W-:Y:S01]  /*0540*/  STG.E desc[UR8][R6.64], R11 ;  /* 0x0000000b06007986 */ /* 0x0001e2000c101908 */
[----:B------:R-:W-:Y:S01]  /*0550*/  HFMA2 R9, -RZ, RZ, 0, 5.9604644775390625e-08 ;  /* 0x00000001ff097431 */ /* 0x000fe200000001ff */
[----:B------:R-:W-:Y:S01]  /*0560*/  UPLOP3.LUT UP0, UPT, UPT, UPT, UPT, 0x40, 0x4 ;  /* 0x000000000004789c */ /* 0x000fe20003f0e870 */
[----:B------:R-:W-:Y:S10]  /*0570*/  BRA.U UP1, `(.L_x_1) ;  /* 0xfffffff901e47547 */ /* 0x000ff4000b83ffff */
[----:B------:R-:W-:Y:S05]  /*0580*/  EXIT ;  /* 0x000000000000794d */ /* 0x000fea0003800000 */
.L_x_2:
[----:B------:R-:W-:-:S00]  /*0590*/  BRA `(.L_x_2) ;  /* 0xfffffffc00fc7947 */ /* 0x000fc0000383ffff */
[----:B------:R-:W-:-:S00]  /*05a0*/  NOP ;  /* 0x0000000000007918 */ /* 0x000fc00000000000 */
        /* <DEDUP_REMOVED lines=13> */
.L_x_3:


//--------------------- .nv.shared.reserved.0     --------------------------
	.section	.nv.shared.reserved.0,"aw",@nobits
	.weak		__nv_reservedSMEM_offset_0_alias
	.size		__nv_reservedSMEM_offset_0_alias, 0, 64
	.other		__nv_reservedSMEM_offset_0_alias,@"STO_CUDA_RESERVED_SHARED STV_DEFAULT"
__nv_reservedSMEM_offset_0_alias:
	.zero		0
	.zero		64


//--------------------- .nv.constant0.default_function_kernel0 --------------------------
	.section	.nv.constant0.default_function_kernel0,"a",@progbits
	.sectionflags	@""
	.align	4
.nv.constant0.default_function_kernel0:
	.zero		920


//--------------------- SYMBOLS --------------------------

	.type		.nv.reservedSmem.offset0,@object
	.size		.nv.reservedSmem.offset0,0x4
